//
// Generated by NVIDIA NVVM Compiler
//
// Compiler Build ID: CL-36424714
// Cuda compilation tools, release 13.0, V13.0.88
// Based on NVVM 20.0.0
//

.version 9.0
.target sm_100
.address_size 64

	// .globl	_Z13collatzKernelPi

.visible .entry _Z13collatzKernelPi(
	.param .u64 .ptr .align 1 _Z13collatzKernelPi_param_0
)
{
	.reg .pred 	%p<4>;
	.reg .b32 	%r<18>;
	.reg .b64 	%rd<5>;

	ld.param.u64 	%rd2, [_Z13collatzKernelPi_param_0];
	cvta.to.global.u64 	%rd3, %rd2;
	mov.u32 	%r8, %ntid.x;
	mov.u32 	%r9, %ctaid.x;
	mov.u32 	%r10, %tid.x;
	mad.lo.s32 	%r16, %r8, %r9, %r10;
	mul.wide.s32 	%rd4, %r16, 4;
	add.s64 	%rd1, %rd3, %rd4;
	setp.lt.u32 	%p1, %r16, 2;
	mov.b32 	%r17, 1;
	@%p1 bra 	$L__BB0_3;
	mov.b32 	%r17, 1;
$L__BB0_2:
	add.s32 	%r17, %r17, 1;
	and.b32  	%r12, %r16, 1;
	setp.eq.b32 	%p2, %r12, 1;
	mad.lo.s32 	%r13, %r16, 3, 1;
	shr.u32 	%r14, %r16, 1;
	selp.b32 	%r16, %r13, %r14, %p2;
	setp.gt.u32 	%p3, %r16, 1;
	@%p3 bra 	$L__BB0_2;
$L__BB0_3:
	st.global.u32 	[%rd1], %r17;
	ret;

}


// ===== COMPILED SASS (sm_100) =====

	.target	sm_100

	.elftype	@"ET_EXEC"


//--------------------- .note.nv.tkinfo           --------------------------
	.section	.note.nv.tkinfo,"",@"SHT_NOTE"
	.sectionflags	@"SHF_NOTE_NV_TKINFO"
	.tkinfo
        /*0018*/ 	.word	0x00000002
        /*0030*/ 	.string	""
        /*0030*/ 	.string	"ptxas"
        /*0030*/ 	.string	"Cuda compilation tools, release 13.0, V13.0.88"
        /*0030*/ 	.string	"Build cuda_13.0.r13.0/compiler.36424714_0"
        /*0030*/ 	.string	"-arch sm_100 -m 64 "



//--------------------- .note.nv.cuinfo           --------------------------
	.section	.note.nv.cuinfo,"",@"SHT_NOTE"
	.sectionflags	@"SHF_NOTE_NV_CUINFO"
        /*0018*/ 	.short	0x0002
        /*001a*/ 	.short	0x0064
        /*001c*/ 	.short	0x0082
	.zero		2


//--------------------- .nv.info                  --------------------------
	.section	.nv.info,"",@"SHT_CUDA_INFO"
	.align	4


	//----- nvinfo : EIATTR_REGCOUNT
	.align		4
        /*0000*/ 	.byte	0x04, 0x2f
        /*0002*/ 	.short	(.L_1 - .L_0)
	.align		4
.L_0:
        /*0004*/ 	.word	index@(_Z13collatzKernelPi)
        /*0008*/ 	.word	0x0000000a


	//----- nvinfo : EIATTR_FRAME_SIZE
	.align		4
.L_1:
        /*000c*/ 	.byte	0x04, 0x11
        /*000e*/ 	.short	(.L_3 - .L_2)
	.align		4
.L_2:
        /*0010*/ 	.word	index@(_Z13collatzKernelPi)
        /*0014*/ 	.word	0x00000000


	//----- nvinfo : EIATTR_MIN_STACK_SIZE
	.align		4
.L_3:
        /*0018*/ 	.byte	0x04, 0x12
        /*001a*/ 	.short	(.L_5 - .L_4)
	.align		4
.L_4:
        /*001c*/ 	.word	index@(_Z13collatzKernelPi)
        /*0020*/ 	.word	0x00000000
.L_5:


//--------------------- .nv.compat                --------------------------
	.section	.nv.compat,"",@"SHT_CUDA_COMPAT_INFO"
	.align	4
        /*0000*/ 	.byte	0x02, 0x09, 0x00, 0x00, 0x02, 0x02, 0x01, 0x00, 0x02, 0x05, 0x05, 0x00, 0x03, 0x07, 0x01, 0x01
        /*0010*/ 	.byte	0x02, 0x03, 0x00, 0x00, 0x02, 0x06, 0x01, 0x00, 0x04, 0x0b, 0x08, 0x00, 0x09, 0x00, 0x00, 0x00
        /*0020*/ 	.byte	0x00, 0x00, 0x00, 0x00


//--------------------- .nv.info._Z13collatzKernelPi --------------------------
	.section	.nv.info._Z13collatzKernelPi,"",@"SHT_CUDA_INFO"
	.sectionflags	@""
	.align	4


	//----- nvinfo : EIATTR_CUDA_API_VERSION
	.align		4
        /*0000*/ 	.byte	0x04, 0x37
        /*0002*/ 	.short	(.L_7 - .L_6)
.L_6:
        /*0004*/ 	.word	0x00000082


	//----- nvinfo : EIATTR_KPARAM_INFO
	.align		4
.L_7:
        /*0008*/ 	.byte	0x04, 0x17
        /*000a*/ 	.short	(.L_9 - .L_8)
.L_8:
        /*000c*/ 	.word	0x00000000
        /*0010*/ 	.short	0x0000
        /*0012*/ 	.short	0x0000
        /*0014*/ 	.byte	0x00, 0xf5, 0x21, 0x00


	//----- nvinfo : EIATTR_SPARSE_MMA_MASK
	.align		4
.L_9:
        /*0018*/ 	.byte	0x03, 0x50
        /*001a*/ 	.short	0x0000


	//----- nvinfo : EIATTR_MAXREG_COUNT
	.align		4
        /*001c*/ 	.byte	0x03, 0x1b
        /*001e*/ 	.short	0x00ff


	//----- nvinfo : EIATTR_MERCURY_ISA_VERSION
	.align		4
        /*0020*/ 	.byte	0x03, 0x5f
        /*0022*/ 	.short	0x0101


	//----- nvinfo : EIATTR_VRC_CTA_INIT_COUNT
	.align		4
        /*0024*/ 	.byte	0x02, 0x4a
	.zero		1
	.zero		1


	//----- nvinfo : EIATTR_EXIT_INSTR_OFFSETS
	.align		4
        /*0028*/ 	.byte	0x04, 0x1c
        /*002a*/ 	.short	(.L_11 - .L_10)


	//   ....[0]....
.L_10:
        /*002c*/ 	.word	0x00000180


	//----- nvinfo : EIATTR_CRS_STACK_SIZE
	.align		4
.L_11:
        /*0030*/ 	.byte	0x04, 0x1e
        /*0032*/ 	.short	(.L_13 - .L_12)
.L_12:
        /*0034*/ 	.word	0x00000000


	//----- nvinfo : EIATTR_CBANK_PARAM_SIZE
	.align		4
.L_13:
        /*0038*/ 	.byte	0x03, 0x19
        /*003a*/ 	.short	0x0008


	//----- nvinfo : EIATTR_PARAM_CBANK
	.align		4
        /*003c*/ 	.byte	0x04, 0x0a
        /*003e*/ 	.short	(.L_15 - .L_14)
	.align		4
.L_14:
        /*0040*/ 	.word	index@(.nv.constant0._Z13collatzKernelPi)
        /*0044*/ 	.short	0x0380
        /*0046*/ 	.short	0x0008


	//----- nvinfo : EIATTR_SW_WAR
	.align		4
.L_15:
        /*0048*/ 	.byte	0x04, 0x36
        /*004a*/ 	.short	(.L_17 - .L_16)
.L_16:
        /*004c*/ 	.word	0x00000008
.L_17:


//--------------------- .nv.callgraph             --------------------------
	.section	.nv.callgraph,"",@"SHT_CUDA_CALLGRAPH"
	.align	4
	.sectionentsize	8
	.align		4
        /*0000*/ 	.word	0x00000000
	.align		4
        /*0004*/ 	.word	0xffffffff
	.align		4
        /*0008*/ 	.word	0x00000000
	.align		4
        /*000c*/ 	.word	0xfffffffe
	.align		4
        /*0010*/ 	.word	0x00000000
	.align		4
        /*0014*/ 	.word	0xfffffffd
	.align		4
        /*0018*/ 	.word	0x00000000
	.align		4
        /*001c*/ 	.word	0xfffffffc


//--------------------- .text._Z13collatzKernelPi --------------------------
	.section	.text._Z13collatzKernelPi,"ax",@progbits
	.align	128
        .global         _Z13collatzKernelPi
        .type           _Z13collatzKernelPi,@function
        .size           _Z13collatzKernelPi,(.L_x_4 - _Z13collatzKernelPi)
        .other          _Z13collatzKernelPi,@"STO_CUDA_ENTRY STV_DEFAULT"
_Z13collatzKernelPi:
.text._Z13collatzKernelPi:
[----:B------:R-:W-:Y:S01]  /*0000*/  LDC R1, c[0x0][0x37c] ;  /* 0x0000df00ff017b82 */ /* 0x000fe20000000800 */
[----:B------:R-:W0:Y:S01]  /*0010*/  S2R R5, SR_CTAID.X ;  /* 0x0000000000057919 */ /* 0x000e220000002500 */
[----:B------:R-:W0:Y:S06]  /*0020*/  LDCU UR4, c[0x0][0x360] ;  /* 0x00006c00ff0477ac */ /* 0x000e2c0008000800 */
[----:B------:R-:W1:Y:S01]  /*0030*/  LDC.64 R2, c[0x0][0x380] ;  /* 0x0000e000ff027b82 */ /* 0x000e620000000a00 */
[----:B------:R-:W-:Y:S01]  /*0040*/  BSSY.RECONVERGENT B0, `(.L_x_0) ;  /* 0x0000012000007945 */ /* 0x000fe20003800200 */
[----:B------:R-:W0:Y:S01]  /*0050*/  S2R R0, SR_TID.X ;  /* 0x0000000000007919 */ /* 0x000e220000002100 */
[----:B------:R-:W-:-:S02]  /*0060*/  IMAD.MOV.U32 R7, RZ, RZ, 0x1 ;  /* 0x00000001ff077424 */ /* 0x000fc400078e00ff */
[----:B0-----:R-:W-:Y:S01]  /*0070*/  IMAD R5, R5, UR4, R0 ;  /* 0x0000000405057c24 */ /* 0x001fe2000f8e0200 */
[----:B------:R-:W0:Y:S03]  /*0080*/  LDCU.64 UR4, c[0x0][0x358] ;  /* 0x00006b00ff0477ac */ /* 0x000e260008000a00 */
[C---:B-1----:R-:W-:Y:S01]  /*0090*/  IMAD.WIDE R2, R5.reuse, 0x4, R2 ;  /* 0x0000000405027825 */ /* 0x042fe200078e0202 */
[----:B------:R-:W-:-:S13]  /*00a0*/  ISETP.GE.U32.AND P0, PT, R5, 0x2, PT ;  /* 0x000000020500780c */ /* 0x000fda0003f06070 */
[----:B0-----:R-:W-:Y:S05]  /*00b0*/  @!P0 BRA `(.L_x_1) ;  /* 0x0000000000288947 */ /* 0x001fea0003800000 */
[----:B------:R-:W-:Y:S02]  /*00c0*/  HFMA2 R7, -RZ, RZ, 0, 5.9604644775390625e-08 ;  /* 0x00000001ff077431 */ /* 0x000fe400000001ff */
[----:B------:R-:W-:-:S07]  /*00d0*/  IMAD.MOV.U32 R4, RZ, RZ, 0x1 ;  /* 0x00000001ff047424 */ /* 0x000fce00078e00ff */
.L_x_2:
[----:B------:R-:W-:Y:S02]  /*00e0*/  LOP3.LUT R0, R5, 0x1, RZ, 0xc0, !PT ;  /* 0x0000000105007812 */ /* 0x000fe400078ec0ff */
[----:B------:R-:W-:Y:S02]  /*00f0*/  IADD3 R7, PT, PT, R7, 0x1, RZ ;  /* 0x0000000107077810 */ /* 0x000fe40007ffe0ff */
[----:B------:R-:W-:Y:S01]  /*0100*/  ISETP.NE.U32.AND P0, PT, R0, 0x1, PT ;  /* 0x000000010000780c */ /* 0x000fe20003f05070 */
[----:B------:R-:W-:-:S12]  /*0110*/  IMAD R0, R5, 0x3, R4 ;  /* 0x0000000305007824 */ /* 0x000fd800078e0204 */
[----:B------:R-:W-:-:S04]  /*0120*/  @P0 SHF.R.U32.HI R0, RZ, 0x1, R5 ;  /* 0x00000001ff000819 */ /* 0x000fc80000011605 */
[----:B------:R-:W-:Y:S01]  /*0130*/  ISETP.GT.U32.AND P0, PT, R0, 0x1, PT ;  /* 0x000000010000780c */ /* 0x000fe20003f04070 */
[----:B------:R-:W-:-:S12]  /*0140*/  IMAD.MOV.U32 R5, RZ, RZ, R0 ;  /* 0x000000ffff057224 */ /* 0x000fd800078e0000 */
[----:B------:R-:W-:Y:S05]  /*0150*/  @P0 BRA `(.L_x_2) ;  /* 0xfffffffc00e00947 */ /* 0x000fea000383ffff */
.L_x_1:
[----:B------:R-:W-:Y:S05]  /*0160*/  BSYNC.RECONVERGENT B0 ;  /* 0x0000000000007941 */ /* 0x000fea0003800200 */
.L_x_0:
[----:B------:R-:W-:Y:S01]  /*0170*/  STG.E desc[UR4][R2.64], R7 ;  /* 0x0000000702007986 */ /* 0x000fe2000c101904 */
[----:B------:R-:W-:Y:S05]  /*0180*/  EXIT ;  /* 0x000000000000794d */ /* 0x000fea0003800000 */
.L_x_3:
[----:B------:R-:W-:-:S00]  /*0190*/  BRA `(.L_x_3) ;  /* 0xfffffffc00fc7947 */ /* 0x000fc0000383ffff */
[----:B------:R-:W-:-:S00]  /*01a0*/  NOP ;  /* 0x0000000000007918 */ /* 0x000fc00000000000 */
        /* <DEDUP_REMOVED lines=13> */
.L_x_4:


//--------------------- .nv.shared.reserved.0     --------------------------
	.section	.nv.shared.reserved.0,"aw",@nobits
	.weak		__nv_reservedSMEM_offset_0_alias
	.size		__nv_reservedSMEM_offset_0_alias, 0, 64
	.other		__nv_reservedSMEM_offset_0_alias,@"STO_CUDA_RESERVED_SHARED STV_DEFAULT"
__nv_reservedSMEM_offset_0_alias:
	.zero		0
	.zero		64


//--------------------- .nv.constant0._Z13collatzKernelPi --------------------------
	.section	.nv.constant0._Z13collatzKernelPi,"a",@progbits
	.sectionflags	@""
	.align	4
.nv.constant0._Z13collatzKernelPi:
	.zero		904


//--------------------- SYMBOLS --------------------------

	.type		.nv.reservedSmem.offset0,@object
	.size		.nv.reservedSmem.offset0,0x4
